//
// Generated by NVIDIA NVVM Compiler
//
// Compiler Build ID: CL-36424714
// Cuda compilation tools, release 13.0, V13.0.88
// Based on NVVM 20.0.0
//

.version 9.0
.target sm_100
.address_size 64

	// .globl	_Z13gpu_laplace2dPfS_iii

.visible .entry _Z13gpu_laplace2dPfS_iii(
	.param .u64 .ptr .align 1 _Z13gpu_laplace2dPfS_iii_param_0,
	.param .u64 .ptr .align 1 _Z13gpu_laplace2dPfS_iii_param_1,
	.param .u32 _Z13gpu_laplace2dPfS_iii_param_2,
	.param .u32 _Z13gpu_laplace2dPfS_iii_param_3,
	.param .u32 _Z13gpu_laplace2dPfS_iii_param_4
)
{
	.reg .pred 	%p<19>;
	.reg .b32 	%r<64>;
	.reg .b32 	%f<12>;
	.reg .b64 	%rd<23>;

	ld.param.u64 	%rd12, [_Z13gpu_laplace2dPfS_iii_param_0];
	ld.param.u64 	%rd13, [_Z13gpu_laplace2dPfS_iii_param_1];
	ld.param.u32 	%r26, [_Z13gpu_laplace2dPfS_iii_param_2];
	ld.param.u32 	%r28, [_Z13gpu_laplace2dPfS_iii_param_4];
	mov.u32 	%r1, %ntid.x;
	mov.u32 	%r31, %ntid.y;
	mov.u32 	%r32, %tid.x;
	mov.u32 	%r2, %ctaid.x;
	mad.lo.s32 	%r3, %r2, %r1, %r32;
	mov.u32 	%r33, %tid.y;
	mov.u32 	%r4, %ctaid.y;
	mad.lo.s32 	%r5, %r4, %r31, %r33;
	// begin inline asm
	mov.u32 %r29, %envreg2;
	// end inline asm
	cvt.u64.u32 	%rd14, %r29;
	// begin inline asm
	mov.u32 %r30, %envreg1;
	// end inline asm
	cvt.u64.u32 	%rd15, %r30;
	shl.b64 	%rd16, %rd15, 32;
	or.b64  	%rd1, %rd16, %rd14;
	setp.lt.s32 	%p1, %r28, 1;
	@%p1 bra 	$L__BB0_19;
	ld.param.u32 	%r55, [_Z13gpu_laplace2dPfS_iii_param_3];
	mov.u32 	%r35, %nctaid.x;
	mov.u32 	%r36, %nctaid.y;
	mul.lo.s32 	%r6, %r1, %r35;
	cvta.to.global.u64 	%rd21, %rd12;
	cvta.to.global.u64 	%rd22, %rd13;
	mul.lo.s32 	%r7, %r55, %r26;
	add.s32 	%r8, %r55, -1;
	mul.lo.s32 	%r37, %r35, %r36;
	mov.u32 	%r38, %nctaid.z;
	mul.lo.s32 	%r39, %r37, %r38;
	add.s32 	%r40, %r2, %r4;
	mov.u32 	%r41, %ctaid.z;
	neg.s32 	%r42, %r41;
	setp.eq.s32 	%p2, %r40, %r42;
	sub.s32 	%r43, -2147483647, %r39;
	selp.b32 	%r9, %r43, 1, %p2;
	mul.wide.s32 	%rd4, %r26, 4;
	neg.s64 	%rd5, %rd4;
	mov.b32 	%r58, 1;
$L__BB0_2:
	mov.u64 	%rd6, %rd21;
	ld.param.u32 	%r56, [_Z13gpu_laplace2dPfS_iii_param_3];
	setp.ge.s32 	%p3, %r5, %r56;
	@%p3 bra 	$L__BB0_13;
	mov.u32 	%r59, %r5;
$L__BB0_4:
	setp.le.s32 	%p4, %r26, %r3;
	@%p4 bra 	$L__BB0_12;
	sub.s32 	%r62, %r26, %r3;
	not.b32 	%r61, %r3;
	mad.lo.s32 	%r60, %r59, %r26, %r3;
	mov.u32 	%r63, %r3;
$L__BB0_6:
	mul.wide.s32 	%rd8, %r60, 4;
	add.s64 	%rd9, %rd22, %rd8;
	setp.ge.s32 	%p5, %r60, %r7;
	@%p5 bra 	$L__BB0_11;
	add.s64 	%rd10, %rd6, %rd8;
	setp.ne.s32 	%p6, %r59, %r8;
	setp.ne.s32 	%p7, %r59, 0;
	setp.ne.s32 	%p8, %r61, -1;
	setp.ne.s32 	%p9, %r62, 1;
	and.pred  	%p10, %p8, %p9;
	and.pred  	%p11, %p7, %p10;
	and.pred  	%p12, %p11, %p6;
	@%p12 bra 	$L__BB0_9;
	ld.global.f32 	%f11, [%rd10];
	bra.uni 	$L__BB0_10;
$L__BB0_9:
	ld.global.f32 	%f4, [%rd10+-4];
	ld.global.f32 	%f5, [%rd10+4];
	add.f32 	%f6, %f4, %f5;
	add.s64 	%rd17, %rd10, %rd5;
	ld.global.f32 	%f7, [%rd17];
	add.f32 	%f8, %f6, %f7;
	add.s64 	%rd18, %rd10, %rd4;
	ld.global.f32 	%f9, [%rd18];
	add.f32 	%f10, %f8, %f9;
	mul.f32 	%f11, %f10, 0f3E800000;
$L__BB0_10:
	st.global.f32 	[%rd9], %f11;
$L__BB0_11:
	add.s32 	%r63, %r63, %r6;
	sub.s32 	%r62, %r62, %r6;
	sub.s32 	%r61, %r61, %r6;
	add.s32 	%r60, %r60, %r6;
	setp.lt.s32 	%p13, %r63, %r26;
	@%p13 bra 	$L__BB0_6;
$L__BB0_12:
	ld.param.u32 	%r57, [_Z13gpu_laplace2dPfS_iii_param_3];
	mov.u32 	%r44, %ntid.y;
	mov.u32 	%r45, %nctaid.y;
	mad.lo.s32 	%r59, %r44, %r45, %r59;
	setp.lt.s32 	%p14, %r59, %r57;
	@%p14 bra 	$L__BB0_4;
$L__BB0_13:
	setp.ne.s64 	%p15, %rd1, 0;
	@%p15 bra 	$L__BB0_15;
	// begin inline asm
	trap;
	// end inline asm
$L__BB0_15:
	mov.u32 	%r46, %tid.x;
	mov.u32 	%r47, %tid.y;
	add.s32 	%r48, %r46, %r47;
	mov.u32 	%r49, %tid.z;
	or.b32  	%r50, %r48, %r49;
	setp.ne.s32 	%p16, %r50, 0;
	barrier.sync 	0;
	@%p16 bra 	$L__BB0_18;
	add.s64 	%rd19, %rd1, 4;
	// begin inline asm
	atom.add.release.gpu.u32 %r51,[%rd19],%r9;
	// end inline asm
$L__BB0_17:
	// begin inline asm
	ld.acquire.gpu.u32 %r53,[%rd19];
	// end inline asm
	xor.b32  	%r54, %r53, %r51;
	setp.gt.s32 	%p17, %r54, -1;
	@%p17 bra 	$L__BB0_17;
$L__BB0_18:
	barrier.sync 	0;
	add.s32 	%r25, %r58, 1;
	setp.ne.s32 	%p18, %r58, %r28;
	mov.u32 	%r58, %r25;
	mov.u64 	%rd21, %rd22;
	mov.u64 	%rd22, %rd6;
	@%p18 bra 	$L__BB0_2;
$L__BB0_19:
	ret;

}


// ===== COMPILED SASS (sm_100) =====

	.target	sm_100

	.elftype	@"ET_EXEC"


//--------------------- .note.nv.tkinfo           --------------------------
	.section	.note.nv.tkinfo,"",@"SHT_NOTE"
	.sectionflags	@"SHF_NOTE_NV_TKINFO"
	.tkinfo
        /*0018*/ 	.word	0x00000002
        /*0030*/ 	.string	""
        /*0030*/ 	.string	"ptxas"
        /*0030*/ 	.string	"Cuda compilation tools, release 13.0, V13.0.88"
        /*0030*/ 	.string	"Build cuda_13.0.r13.0/compiler.36424714_0"
        /*0030*/ 	.string	"-arch sm_100 -m 64 "



//--------------------- .note.nv.cuinfo           --------------------------
	.section	.note.nv.cuinfo,"",@"SHT_NOTE"
	.sectionflags	@"SHF_NOTE_NV_CUINFO"
        /*0018*/ 	.short	0x0002
        /*001a*/ 	.short	0x0064
        /*001c*/ 	.short	0x0082
	.zero		2


//--------------------- .nv.info                  --------------------------
	.section	.nv.info,"",@"SHT_CUDA_INFO"
	.align	4


	//----- nvinfo : EIATTR_REGCOUNT
	.align		4
        /*0000*/ 	.byte	0x04, 0x2f
        /*0002*/ 	.short	(.L_1 - .L_0)
	.align		4
.L_0:
        /*0004*/ 	.word	index@(_Z13gpu_laplace2dPfS_iii)
        /*0008*/ 	.word	0x0000001b


	//----- nvinfo : EIATTR_FRAME_SIZE
	.align		4
.L_1:
        /*000c*/ 	.byte	0x04, 0x11
        /*000e*/ 	.short	(.L_3 - .L_2)
	.align		4
.L_2:
        /*0010*/ 	.word	index@(_Z13gpu_laplace2dPfS_iii)
        /*0014*/ 	.word	0x00000000


	//----- nvinfo : EIATTR_MIN_STACK_SIZE
	.align		4
.L_3:
        /*0018*/ 	.byte	0x04, 0x12
        /*001a*/ 	.short	(.L_5 - .L_4)
	.align		4
.L_4:
        /*001c*/ 	.word	index@(_Z13gpu_laplace2dPfS_iii)
        /*0020*/ 	.word	0x00000000
.L_5:


//--------------------- .nv.compat                --------------------------
	.section	.nv.compat,"",@"SHT_CUDA_COMPAT_INFO"
	.align	4
        /*0000*/ 	.byte	0x02, 0x09, 0x00, 0x00, 0x02, 0x02, 0x01, 0x00, 0x02, 0x05, 0x05, 0x00, 0x03, 0x07, 0x01, 0x01
        /*0010*/ 	.byte	0x02, 0x03, 0x00, 0x00, 0x02, 0x06, 0x01, 0x00, 0x04, 0x0b, 0x08, 0x00, 0x09, 0x00, 0x00, 0x00
        /*0020*/ 	.byte	0x00, 0x00, 0x00, 0x00


//--------------------- .nv.info._Z13gpu_laplace2dPfS_iii --------------------------
	.section	.nv.info._Z13gpu_laplace2dPfS_iii,"",@"SHT_CUDA_INFO"
	.sectionflags	@""
	.align	4


	//----- nvinfo : EIATTR_CUDA_API_VERSION
	.align		4
        /*0000*/ 	.byte	0x04, 0x37
        /*0002*/ 	.short	(.L_7 - .L_6)
.L_6:
        /*0004*/ 	.word	0x00000082


	//----- nvinfo : EIATTR_KPARAM_INFO
	.align		4
.L_7:
        /*0008*/ 	.byte	0x04, 0x17
        /*000a*/ 	.short	(.L_9 - .L_8)
.L_8:
        /*000c*/ 	.word	0x00000000
        /*0010*/ 	.short	0x0004
        /*0012*/ 	.short	0x0018
        /*0014*/ 	.byte	0x00, 0xf0, 0x11, 0x00


	//----- nvinfo : EIATTR_KPARAM_INFO
	.align		4
.L_9:
        /*0018*/ 	.byte	0x04, 0x17
        /*001a*/ 	.short	(.L_11 - .L_10)
.L_10:
        /*001c*/ 	.word	0x00000000
        /*0020*/ 	.short	0x0003
        /*0022*/ 	.short	0x0014
        /*0024*/ 	.byte	0x00, 0xf0, 0x11, 0x00


	//----- nvinfo : EIATTR_KPARAM_INFO
	.align		4
.L_11:
        /*0028*/ 	.byte	0x04, 0x17
        /*002a*/ 	.short	(.L_13 - .L_12)
.L_12:
        /*002c*/ 	.word	0x00000000
        /*0030*/ 	.short	0x0002
        /*0032*/ 	.short	0x0010
        /*0034*/ 	.byte	0x00, 0xf0, 0x11, 0x00


	//----- nvinfo : EIATTR_KPARAM_INFO
	.align		4
.L_13:
        /*0038*/ 	.byte	0x04, 0x17
        /*003a*/ 	.short	(.L_15 - .L_14)
.L_14:
        /*003c*/ 	.word	0x00000000
        /*0040*/ 	.short	0x0001
        /*0042*/ 	.short	0x0008
        /*0044*/ 	.byte	0x00, 0xf5, 0x21, 0x00


	//----- nvinfo : EIATTR_KPARAM_INFO
	.align		4
.L_15:
        /*0048*/ 	.byte	0x04, 0x17
        /*004a*/ 	.short	(.L_17 - .L_16)
.L_16:
        /*004c*/ 	.word	0x00000000
        /*0050*/ 	.short	0x0000
        /*0052*/ 	.short	0x0000
        /*0054*/ 	.byte	0x00, 0xf5, 0x21, 0x00


	//----- nvinfo : EIATTR_SPARSE_MMA_MASK
	.align		4
.L_17:
        /*0058*/ 	.byte	0x03, 0x50
        /*005a*/ 	.short	0x0000


	//----- nvinfo : EIATTR_MAXREG_COUNT
	.align		4
        /*005c*/ 	.byte	0x03, 0x1b
        /*005e*/ 	.short	0x00ff


	//----- nvinfo : EIATTR_NUM_BARRIERS
	.align		4
        /*0060*/ 	.byte	0x02, 0x4c
        /*0062*/ 	.byte	0x01
	.zero		1


	//----- nvinfo : EIATTR_MERCURY_ISA_VERSION
	.align		4
        /*0064*/ 	.byte	0x03, 0x5f
        /*0066*/ 	.short	0x0101


	//----- nvinfo : EIATTR_INT_WARP_WIDE_INSTR_OFFSETS
	.align		4
        /*0068*/ 	.byte	0x04, 0x31
        /*006a*/ 	.short	(.L_19 - .L_18)


	//   ....[0]....
.L_18:
        /*006c*/ 	.word	0x00000730


	//   ....[1]....
        /*0070*/ 	.word	0x00000810


	//----- nvinfo : EIATTR_COOP_GROUP_MASK_REGIDS
	.align		4
.L_19:
        /*0074*/ 	.byte	0x04, 0x29
        /*0076*/ 	.short	(.L_21 - .L_20)


	//   ....[0]....
.L_20:
        /*0078*/ 	.word	0xffffffff


	//   ....[1]....
        /*007c*/ 	.word	0xffffffff


	//   ....[2]....
        /*0080*/ 	.word	0x05000006


	//   ....[3]....
        /*0084*/ 	.word	0x05000006


	//----- nvinfo : EIATTR_COOP_GROUP_INSTR_OFFSETS
	.align		4
.L_21:
        /*0088*/ 	.byte	0x04, 0x28
        /*008a*/ 	.short	(.L_23 - .L_22)


	//   ....[0]....
.L_22:
        /*008c*/ 	.word	0x000006f0


	//   ....[1]....
        /*0090*/ 	.word	0x000008c0


	//   ....[2]....
        /*0094*/ 	.word	0x000009e0


	//   ....[3]....
        /*0098*/ 	.word	0x00000aa0


	//----- nvinfo : EIATTR_VRC_CTA_INIT_COUNT
	.align		4
.L_23:
        /*009c*/ 	.byte	0x02, 0x4a
	.zero		1
	.zero		1


	//----- nvinfo : EIATTR_EXIT_INSTR_OFFSETS
	.align		4
        /*00a0*/ 	.byte	0x04, 0x1c
        /*00a2*/ 	.short	(.L_25 - .L_24)


	//   ....[0]....
.L_24:
        /*00a4*/ 	.word	0x00000040


	//   ....[1]....
        /*00a8*/ 	.word	0x00000950


	//----- nvinfo : EIATTR_CRS_STACK_SIZE
	.align		4
.L_25:
        /*00ac*/ 	.byte	0x04, 0x1e
        /*00ae*/ 	.short	(.L_27 - .L_26)
.L_26:
        /*00b0*/ 	.word	0x00000000


	//----- nvinfo : EIATTR_CBANK_PARAM_SIZE
	.align		4
.L_27:
        /*00b4*/ 	.byte	0x03, 0x19
        /*00b6*/ 	.short	0x001c


	//----- nvinfo : EIATTR_PARAM_CBANK
	.align		4
        /*00b8*/ 	.byte	0x04, 0x0a
        /*00ba*/ 	.short	(.L_29 - .L_28)
	.align		4
.L_28:
        /*00bc*/ 	.word	index@(.nv.constant0._Z13gpu_laplace2dPfS_iii)
        /*00c0*/ 	.short	0x0380
        /*00c2*/ 	.short	0x001c


	//----- nvinfo : EIATTR_SW_WAR
	.align		4
.L_29:
        /*00c4*/ 	.byte	0x04, 0x36
        /*00c6*/ 	.short	(.L_31 - .L_30)
.L_30:
        /*00c8*/ 	.word	0x00000008
.L_31:


//--------------------- .nv.callgraph             --------------------------
	.section	.nv.callgraph,"",@"SHT_CUDA_CALLGRAPH"
	.align	4
	.sectionentsize	8
	.align		4
        /*0000*/ 	.word	0x00000000
	.align		4
        /*0004*/ 	.word	0xffffffff
	.align		4
        /*0008*/ 	.word	0x00000000
	.align		4
        /*000c*/ 	.word	0xfffffffe
	.align		4
        /*0010*/ 	.word	0x00000000
	.align		4
        /*0014*/ 	.word	0xfffffffd
	.align		4
        /*0018*/ 	.word	0x00000000
	.align		4
        /*001c*/ 	.word	0xfffffffc


//--------------------- .text._Z13gpu_laplace2dPfS_iii --------------------------
	.section	.text._Z13gpu_laplace2dPfS_iii,"ax",@progbits
	.align	128
        .global         _Z13gpu_laplace2dPfS_iii
        .type           _Z13gpu_laplace2dPfS_iii,@function
        .size           _Z13gpu_laplace2dPfS_iii,(.L_x_22 - _Z13gpu_laplace2dPfS_iii)
        .other          _Z13gpu_laplace2dPfS_iii,@"STO_CUDA_ENTRY STV_DEFAULT"
_Z13gpu_laplace2dPfS_iii:
.text._Z13gpu_laplace2dPfS_iii:
[----:B------:R-:W-:Y:S08]  /*0000*/  LDC R1, c[0x0][0x37c] ;  /* 0x0000df00ff017b82 */ /* 0x000ff00000000800 */
[----:B------:R-:W0:Y:S01]  /*0010*/  LDC R0, c[0x0][0x398] ;  /* 0x0000e600ff007b82 */ /* 0x000e220000000800 */
[----:B------:R-:W1:Y:S01]  /*0020*/  S2R R2, SR_CTAID.Y ;  /* 0x0000000000027919 */ /* 0x000e620000002600 */
[----:B0-----:R-:W-:-:S13]  /*0030*/  ISETP.GE.AND P0, PT, R0, 0x1, PT ;  /* 0x000000010000780c */ /* 0x001fda0003f06270 */
[----:B-1----:R-:W-:Y:S05]  /*0040*/  @!P0 EXIT ;  /* 0x000000000000894d */ /* 0x002fea0003800000 */
[----:B------:R-:W0:Y:S01]  /*0050*/  S2R R0, SR_CTAID.Z ;  /* 0x0000000000007919 */ /* 0x000e220000002700 */
[----:B------:R-:W1:Y:S01]  /*0060*/  LDCU UR12, c[0x0][0x360] ;  /* 0x00006c00ff0c77ac */ /* 0x000e620008000800 */
[----:B------:R-:W2:Y:S01]  /*0070*/  S2R R3, SR_CTAID.X ;  /* 0x0000000000037919 */ /* 0x000ea20000002500 */
[----:B------:R-:W3:Y:S01]  /*0080*/  LDCU UR13, c[0x0][0x364] ;  /* 0x00006c80ff0d77ac */ /* 0x000ee20008000800 */
[----:B------:R-:W3:Y:S01]  /*0090*/  S2R R13, SR_TID.Y ;  /* 0x00000000000d7919 */ /* 0x000ee20000002200 */
[----:B------:R-:W4:Y:S01]  /*00a0*/  LDCU UR6, c[0x0][0x370] ;  /* 0x00006e00ff0677ac */ /* 0x000f220008000800 */
[----:B------:R-:W1:Y:S01]  /*00b0*/  S2R R12, SR_TID.X ;  /* 0x00000000000c7919 */ /* 0x000e620000002100 */
[----:B------:R-:W5:Y:S01]  /*00c0*/  LDCU UR8, c[0x0][0x374] ;  /* 0x00006e80ff0877ac */ /* 0x000f620008000800 */
[----:B------:R-:W3:Y:S01]  /*00d0*/  LDCU UR9, c[0x0][0x378] ;  /* 0x00006f00ff0977ac */ /* 0x000ee20008000800 */
[----:B------:R-:W1:Y:S01]  /*00e0*/  LDCU.64 UR18, c[0x0][0x380] ;  /* 0x00007000ff1277ac */ /* 0x000e620008000a00 */
[----:B------:R-:W1:Y:S01]  /*00f0*/  LDCU.64 UR20, c[0x0][0x388] ;  /* 0x00007100ff1477ac */ /* 0x000e620008000a00 */
[----:B------:R-:W1:Y:S01]  /*0100*/  LDCU.64 UR4, c[0x0][0x390] ;  /* 0x00007200ff0477ac */ /* 0x000e620008000a00 */
[----:B0-----:R-:W-:Y:S01]  /*0110*/  IMAD.MOV R5, RZ, RZ, -R0 ;  /* 0x000000ffff057224 */ /* 0x001fe200078e0a00 */
[----:B----4-:R-:W-:Y:S01]  /*0120*/  UIADD3 UR10, UPT, UPT, URZ, -UR6, URZ ;  /* 0x80000006ff0a7290 */ /* 0x010fe2000fffe0ff */
[----:B------:R-:W-:-:S05]  /*0130*/  CS2R.32 R7, SR_CgaSize ;  /* 0x0000000000077805 */ /* 0x000fca0000008a00 */
[----:B------:R-:W-:-:S05]  /*0140*/  IMAD R7, R7, -0xa0, RZ ;  /* 0xffffff6007077824 */ /* 0x000fca00078e02ff */
[----:B------:R-:W-:-:S14]  /*0150*/  R2UR UR14, R7 ;  /* 0x00000000070e72ca */ /* 0x000fdc00000e0000 */
[----:B------:R-:W0:Y:S01]  /*0160*/  LDCU UR14, c[0x0][UR14+0x258] ;  /* 0x00004b000e0e77ac */ /* 0x000e220008000800 */
[----:B--2---:R-:W-:Y:S01]  /*0170*/  IMAD.IADD R0, R3, 0x1, R2 ;  /* 0x0000000103007824 */ /* 0x004fe200078e0202 */
[----:B-----5:R-:W-:Y:S01]  /*0180*/  UIMAD UR8, UR10, UR8, URZ ;  /* 0x000000080a0872a4 */ /* 0x020fe2000f8e02ff */
[----:B---3--:R-:W-:-:S03]  /*0190*/  IMAD R13, R2, UR13, R13 ;  /* 0x0000000d020d7c24 */ /* 0x008fc6000f8e020d */
[-C--:B------:R-:W-:Y:S01]  /*01a0*/  ISETP.NE.AND P0, PT, R0, R5.reuse, PT ;  /* 0x000000050000720c */ /* 0x080fe20003f05270 */
[----:B------:R-:W-:Y:S01]  /*01b0*/  HFMA2 R0, -RZ, RZ, 0, 5.9604644775390625e-08 ;  /* 0x00000001ff007431 */ /* 0x000fe200000001ff */
[----:B------:R-:W-:Y:S01]  /*01c0*/  UIMAD UR8, UR9, UR8, -0x7fffffff ;  /* 0x80000001090874a4 */ /* 0x000fe2000f8e0208 */
[----:B-1----:R-:W-:Y:S01]  /*01d0*/  IMAD R12, R3, UR12, R12 ;  /* 0x0000000c030c7c24 */ /* 0x002fe2000f8e020c */
[----:B------:R-:W-:Y:S01]  /*01e0*/  MOV R2, UR20 ;  /* 0x0000001400027c02 */ /* 0x000fe20008000f00 */
[----:B------:R-:W-:Y:S01]  /*01f0*/  IMAD.U32 R6, RZ, RZ, UR18 ;  /* 0x00000012ff067e24 */ /* 0x000fe2000f8e00ff */
[----:B------:R-:W-:Y:S01]  /*0200*/  UIMAD UR11, UR5, UR4, URZ ;  /* 0x00000004050b72a4 */ /* 0x000fe2000f8e02ff */
[----:B------:R-:W-:Y:S01]  /*0210*/  IMAD.U32 R7, RZ, RZ, UR19 ;  /* 0x00000013ff077e24 */ /* 0x000fe2000f8e00ff */
[----:B------:R-:W-:Y:S01]  /*0220*/  UIADD3 UR7, UPT, UPT, UR5, -0x1, URZ ;  /* 0xffffffff05077890 */ /* 0x000fe2000fffe0ff */
[----:B------:R-:W-:Y:S01]  /*0230*/  IMAD.U32 R3, RZ, RZ, UR21 ;  /* 0x00000015ff037e24 */ /* 0x000fe2000f8e00ff */
[----:B------:R-:W-:Y:S01]  /*0240*/  UIMAD.WIDE UR4, UR4, 0x4, URZ ;  /* 0x00000004040478a5 */ /* 0x000fe2000f8e02ff */
[----:B------:R-:W-:-:S06]  /*0250*/  RPCMOV.32 Rpc.LO, R5 ;  /* 0x0000000500007352 */ /* 0x000fcc0000000000 */
[----:B------:R-:W-:-:S05]  /*0260*/  CS2R.32 R5, SR_CgaSize ;  /* 0x0000000000057805 */ /* 0x000fca0000008a00 */
[----:B------:R-:W-:-:S05]  /*0270*/  IMAD R5, R5, -0xa0, RZ ;  /* 0xffffff6005057824 */ /* 0x000fca00078e02ff */
[----:B------:R-:W-:Y:S02]  /*0280*/  R2UR UR15, R5 ;  /* 0x00000000050f72ca */ /* 0x000fe400000e0000 */
[----:B------:R-:W-:-:S12]  /*0290*/  RPCMOV.32 R5, Rpc.LO ;  /* 0x0000000000057353 */ /* 0x000fd80000000000 */
[----:B------:R-:W1:Y:S01]  /*02a0*/  LDCU UR15, c[0x0][UR15+0x254] ;  /* 0x00004a800f0f77ac */ /* 0x000e620008000800 */
[----:B------:R-:W-:Y:S01]  /*02b0*/  VOTEU.ANY UP0, P0 ;  /* 0x0000000000ff7886 */ /* 0x000fe20000000100 */
[----:B------:R-:W2:Y:S01]  /*02c0*/  LDCU.64 UR16, c[0x0][0x358] ;  /* 0x00006b00ff1077ac */ /* 0x000ea20008000a00 */
[----:B------:R-:W3:Y:S01]  /*02d0*/  LDCU UR10, c[0x0][0x390] ;  /* 0x00007200ff0a77ac */ /* 0x000ee20008000800 */
[----:B------:R-:W-:Y:S02]  /*02e0*/  UIMAD UR6, UR12, UR6, URZ ;  /* 0x000000060c0672a4 */ /* 0x000fe4000f8e02ff */
[----:B0-----:R-:W-:-:S12]  /*02f0*/  USEL UR8, UR8, 0x1, !UP0 ;  /* 0x0000000108087887 */ /* 0x001fd8000c000000 */
.L_x_14:
[----:B0-----:R-:W0:Y:S01]  /*0300*/  LDCU UR9, c[0x0][0x394] ;  /* 0x00007280ff0977ac */ /* 0x001e220008000800 */
[----:B------:R-:W-:Y:S01]  /*0310*/  BSSY.RECONVERGENT B0, `(.L_x_0) ;  /* 0x0000033000007945 */ /* 0x000fe20003800200 */
[----:B------:R-:W-:Y:S01]  /*0320*/  IMAD.MOV.U32 R4, RZ, RZ, R6 ;  /* 0x000000ffff047224 */ /* 0x000fe200078e0006 */
[----:B------:R-:W-:Y:S02]  /*0330*/  MOV R5, R7 ;  /* 0x0000000700057202 */ /* 0x000fe40000000f00 */
[----:B0-----:R-:W-:-:S13]  /*0340*/  ISETP.GE.AND P0, PT, R13, UR9, PT ;  /* 0x000000090d007c0c */ /* 0x001fda000bf06270 */
[----:B------:R-:W-:Y:S05]  /*0350*/  @P0 BRA `(.L_x_1) ;  /* 0x0000000000b80947 */ /* 0x000fea0003800000 */
[----:B------:R-:W-:-:S07]  /*0360*/  IMAD.MOV.U32 R17, RZ, RZ, R13 ;  /* 0x000000ffff117224 */ /* 0x000fce00078e000d */
.L_x_7:
[----:B0-----:R-:W0:Y:S01]  /*0370*/  LDC R19, c[0x0][0x390] ;  /* 0x0000e400ff137b82 */ /* 0x001e220000000800 */
[----:B------:R-:W-:Y:S01]  /*0380*/  BSSY.RECONVERGENT B1, `(.L_x_2) ;  /* 0x0000025000017945 */ /* 0x000fe20003800200 */
[----:B0-----:R-:W-:-:S13]  /*0390*/  ISETP.GE.AND P0, PT, R12, R19, PT ;  /* 0x000000130c00720c */ /* 0x001fda0003f06270 */
[----:B------:R-:W-:Y:S05]  /*03a0*/  @P0 BRA `(.L_x_3) ;  /* 0x0000000000880947 */ /* 0x000fea0003800000 */
[--C-:B------:R-:W-:Y:S01]  /*03b0*/  IMAD.IADD R22, R19, 0x1, -R12.reuse ;  /* 0x0000000113167824 */ /* 0x100fe200078e0a0c */
[-C--:B------:R-:W-:Y:S01]  /*03c0*/  LOP3.LUT R24, RZ, R12.reuse, RZ, 0x33, !PT ;  /* 0x0000000cff187212 */ /* 0x080fe200078e33ff */
[----:B------:R-:W-:Y:S01]  /*03d0*/  IMAD R19, R17, R19, R12 ;  /* 0x0000001311137224 */ /* 0x000fe200078e020c */
[----:B------:R-:W-:-:S07]  /*03e0*/  MOV R16, R12 ;  /* 0x0000000c00107202 */ /* 0x000fce0000000f00 */
.L_x_6:
[----:B------:R-:W-:Y:S01]  /*03f0*/  ISETP.GE.AND P0, PT, R19, UR11, PT ;  /* 0x0000000b13007c0c */ /* 0x000fe2000bf06270 */
[----:B------:R-:W-:Y:S01]  /*0400*/  VIADD R16, R16, UR6 ;  /* 0x0000000610107c36 */ /* 0x000fe20008000000 */
[----:B------:R-:W-:Y:S04]  /*0410*/  BSSY.RECONVERGENT B2, `(.L_x_4) ;  /* 0x0000017000027945 */ /* 0x000fe80003800200 */
[----:B---3--:R-:W-:-:S07]  /*0420*/  ISETP.GE.AND P1, PT, R16, UR10, PT ;  /* 0x0000000a10007c0c */ /* 0x008fce000bf26270 */
[----:B0-----:R-:W-:Y:S06]  /*0430*/  @P0 BRA `(.L_x_5) ;  /* 0x0000000000500947 */ /* 0x001fec0003800000 */
[----:B------:R-:W-:Y:S01]  /*0440*/  ISETP.NE.AND P0, PT, R22, 0x1, PT ;  /* 0x000000011600780c */ /* 0x000fe20003f05270 */
[----:B------:R-:W-:-:S03]  /*0450*/  IMAD.WIDE R8, R19, 0x4, R6 ;  /* 0x0000000413087825 */ /* 0x000fc600078e0206 */
[----:B------:R-:W-:-:S04]  /*0460*/  ISETP.NE.AND P0, PT, R24, -0x1, P0 ;  /* 0xffffffff1800780c */ /* 0x000fc80000705270 */
[----:B------:R-:W-:-:S04]  /*0470*/  ISETP.NE.AND P0, PT, R17, RZ, P0 ;  /* 0x000000ff1100720c */ /* 0x000fc80000705270 */
[----:B------:R-:W-:-:S13]  /*0480*/  ISETP.NE.AND P0, PT, R17, UR7, P0 ;  /* 0x0000000711007c0c */ /* 0x000fda0008705270 */
[C---:B------:R-:W-:Y:S01]  /*0490*/  @P0 IADD3 R14, P2, PT, R8.reuse, -UR4, RZ ;  /* 0x80000004080e0c10 */ /* 0x040fe2000ff5e0ff */
[----:B--2---:R-:W2:Y:S01]  /*04a0*/  @P0 LDG.E R18, desc[UR16][R8.64+-0x4] ;  /* 0xfffffc1008120981 */ /* 0x004ea2000c1e1900 */
[----:B------:R-:W-:Y:S02]  /*04b0*/  @P0 IADD3 R10, P3, PT, R8, UR4, RZ ;  /* 0x00000004080a0c10 */ /* 0x000fe4000ff7e0ff */
[C---:B------:R-:W-:Y:S01]  /*04c0*/  @P0 IADD3.X R15, PT, PT, R9.reuse, ~UR5, RZ, P2, !PT ;  /* 0x80000005090f0c10 */ /* 0x040fe200097fe4ff */
[----:B------:R-:W2:Y:S01]  /*04d0*/  @P0 LDG.E R21, desc[UR16][R8.64+0x4] ;  /* 0x0000041008150981 */ /* 0x000ea2000c1e1900 */
[----:B------:R-:W-:-:S03]  /*04e0*/  @P0 IADD3.X R11, PT, PT, R9, UR5, RZ, P3, !PT ;  /* 0x00000005090b0c10 */ /* 0x000fc60009ffe4ff */
[----:B------:R-:W3:Y:S04]  /*04f0*/  @!P0 LDG.E R23, desc[UR16][R8.64] ;  /* 0x0000001008178981 */ /* 0x000ee8000c1e1900 */
[----:B------:R-:W4:Y:S04]  /*0500*/  @P0 LDG.E R15, desc[UR16][R14.64] ;  /* 0x000000100e0f0981 */ /* 0x000f28000c1e1900 */
[----:B------:R-:W5:Y:S01]  /*0510*/  @P0 LDG.E R11, desc[UR16][R10.64] ;  /* 0x000000100a0b0981 */ /* 0x000f62000c1e1900 */
[----:B--2---:R-:W-:-:S04]  /*0520*/  @P0 FADD R18, R18, R21 ;  /* 0x0000001512120221 */ /* 0x004fc80000000000 */
[----:B----4-:R-:W-:-:S04]  /*0530*/  @P0 FADD R18, R18, R15 ;  /* 0x0000000f12120221 */ /* 0x010fc80000000000 */
[----:B-----5:R-:W-:Y:S01]  /*0540*/  @P0 FADD R18, R18, R11 ;  /* 0x0000000b12120221 */ /* 0x020fe20000000000 */
[----:B------:R-:W-:-:S04]  /*0550*/  IMAD.WIDE R20, R19, 0x4, R2 ;  /* 0x0000000413147825 */ /* 0x000fc800078e0202 */
[----:B------:R-:W-:-:S05]  /*0560*/  @P0 FMUL R23, R18, 0.25 ;  /* 0x3e80000012170820 */ /* 0x000fca0000400000 */
[----:B---3--:R0:W-:Y:S02]  /*0570*/  STG.E desc[UR16][R20.64], R23 ;  /* 0x0000001714007986 */ /* 0x0081e4000c101910 */
.L_x_5:
[----:B-12---:R-:W-:Y:S05]  /*0580*/  BSYNC.RECONVERGENT B2 ;  /* 0x0000000000027941 */ /* 0x006fea0003800200 */
.L_x_4:
[----:B------:R-:W-:Y:S01]  /*0590*/  VIADD R22, R22, -UR6 ;  /* 0x8000000616167c36 */ /* 0x000fe20008000000 */
[----:B------:R-:W-:Y:S01]  /*05a0*/  IADD3 R24, PT, PT, R24, -UR6, RZ ;  /* 0x8000000618187c10 */ /* 0x000fe2000fffe0ff */
[----:B------:R-:W-:Y:S01]  /*05b0*/  VIADD R19, R19, UR6 ;  /* 0x0000000613137c36 */ /* 0x000fe20008000000 */
[----:B------:R-:W-:Y:S06]  /*05c0*/  @!P1 BRA `(.L_x_6) ;  /* 0xfffffffc00889947 */ /* 0x000fec000383ffff */
.L_x_3:
[----:B-123--:R-:W-:Y:S05]  /*05d0*/  BSYNC.RECONVERGENT B1 ;  /* 0x0000000000017941 */ /* 0x00efea0003800200 */
.L_x_2:
[----:B------:R-:W1:Y:S01]  /*05e0*/  LDCU UR9, c[0x0][0x364] ;  /* 0x00006c80ff0977ac */ /* 0x000e620008000800 */
[----:B------:R-:W1:Y:S01]  /*05f0*/  LDC R8, c[0x0][0x374] ;  /* 0x0000dd00ff087b82 */ /* 0x000e620000000800 */
[----:B------:R-:W2:Y:S01]  /*0600*/  LDCU UR12, c[0x0][0x394] ;  /* 0x00007280ff0c77ac */ /* 0x000ea20008000800 */
[----:B-1----:R-:W-:-:S05]  /*0610*/  IMAD R17, R8, UR9, R17 ;  /* 0x0000000908117c24 */ /* 0x002fca000f8e0211 */
[----:B--2---:R-:W-:-:S13]  /*0620*/  ISETP.GE.AND P0, PT, R17, UR12, PT ;  /* 0x0000000c11007c0c */ /* 0x004fda000bf06270 */
[----:B------:R-:W-:Y:S05]  /*0630*/  @!P0 BRA `(.L_x_7) ;  /* 0xfffffffc004c8947 */ /* 0x000fea000383ffff */
.L_x_1:
[----:B-123--:R-:W-:Y:S05]  /*0640*/  BSYNC.RECONVERGENT B0 ;  /* 0x0000000000007941 */ /* 0x00efea0003800200 */
.L_x_0:
[----:B------:R-:W-:-:S04]  /*0650*/  UISETP.NE.U32.AND UP0, UPT, UR14, URZ, UPT ;  /* 0x000000ff0e00728c */ /* 0x000fc8000bf05070 */
[----:B------:R-:W-:-:S09]  /*0660*/  UISETP.NE.AND.EX UP0, UPT, UR15, URZ, UPT, UP0 ;  /* 0x000000ff0f00728c */ /* 0x000fd2000bf05300 */
[----:B------:R-:W-:Y:S05]  /*0670*/  BRA.U !UP0, `(.L_x_8) ;  /* 0x0000000108b87547 */ /* 0x000fea000b800000 */
[----:B------:R-:W1:Y:S01]  /*0680*/  S2R R6, SR_TID.X ;  /* 0x0000000000067919 */ /* 0x000e620000002100 */
[----:B------:R-:W-:Y:S01]  /*0690*/  UMOV UR9, 0xffffffff ;  /* 0xffffffff00097882 */ /* 0x000fe20000000000 */
[----:B------:R-:W1:Y:S01]  /*06a0*/  S2R R9, SR_TID.Y ;  /* 0x0000000000097919 */ /* 0x000e620000002200 */
[----:B------:R-:W2:Y:S01]  /*06b0*/  S2R R7, SR_TID.Z ;  /* 0x0000000000077919 */ /* 0x000ea20000002300 */
[----:B-1----:R-:W-:-:S05]  /*06c0*/  IMAD.IADD R6, R6, 0x1, R9 ;  /* 0x0000000106067824 */ /* 0x002fca00078e0209 */
[----:B--2---:R-:W-:Y:S01]  /*06d0*/  LOP3.LUT P0, RZ, R6, R7, RZ, 0xfc, !PT ;  /* 0x0000000706ff7212 */ /* 0x004fe2000780fcff */
[----:B------:R-:W-:-:S12]  /*06e0*/  BRA.DIV UR9, `(.L_x_9) ;  /* 0x0000000209a07947 */ /* 0x000fd8000b800000 */
[----:B------:R-:W-:Y:S06]  /*06f0*/  BAR.SYNC.DEFER_BLOCKING 0x0 ;  /* 0x0000000000007b1d */ /* 0x000fec0000010000 */
.L_x_17:
[----:B------:R-:W-:Y:S04]  /*0700*/  BSSY B0, `(.L_x_10) ;  /* 0x0000019000007945 */ /* 0x000fe80003800000 */
[----:B------:R-:W-:Y:S05]  /*0710*/  @P0 BRA `(.L_x_11) ;  /* 0x00000000005c0947 */ /* 0x000fea0003800000 */
[----:B------:R-:W1:Y:S01]  /*0720*/  S2R R7, SR_LANEID ;  /* 0x0000000000077919 */ /* 0x000e620000000000 */
[----:B------:R-:W-:Y:S01]  /*0730*/  VOTEU.ANY UR9, UPT, PT ;  /* 0x0000000000097886 */ /* 0x000fe200038e0100 */
[----:B------:R-:W-:Y:S01]  /*0740*/  MOV R6, UR14 ;  /* 0x0000000e00067c02 */ /* 0x000fe20008000f00 */
[----:B------:R-:W-:Y:S08]  /*0750*/  FLO.U32 R10, UR9 ;  /* 0x00000009000a7d00 */ /* 0x000ff000080e0000 */
[----:B------:R-:W2:Y:S02]  /*0760*/  POPC R8, UR9 ;  /* 0x0000000900087d09 */ /* 0x000ea40008000000 */
[----:B--2---:R-:W-:Y:S01]  /*0770*/  IMAD R9, R8, UR8, RZ ;  /* 0x0000000808097c24 */ /* 0x004fe2000f8e02ff */
[----:B-1----:R-:W-:Y:S01]  /*0780*/  ISETP.EQ.U32.AND P0, PT, R10, R7, PT ;  /* 0x000000070a00720c */ /* 0x002fe20003f02070 */
[----:B------:R-:W-:-:S12]  /*0790*/  IMAD.U32 R7, RZ, RZ, UR15 ;  /* 0x0000000fff077e24 */ /* 0x000fd8000f8e00ff */
[----:B------:R-:W-:Y:S06]  /*07a0*/  @P0 MEMBAR.ALL.GPU ;  /* 0x0000000000000992 */ /* 0x000fec000000a000 */
[----:B------:R-:W-:-:S00]  /*07b0*/  @P0 ERRBAR ;  /* 0x00000000000009ab */ /* 0x000fc00000000000 */
[----:B------:R-:W-:Y:S06]  /*07c0*/  @P0 CGAERRBAR ;  /* 0x00000000000005ab */ /* 0x000fec0000000000 */
[----:B------:R-:W2:Y:S01]  /*07d0*/  @P0 ATOM.E.ADD.STRONG.GPU PT, R9, desc[UR16][R6.64+0x4], R9 ;  /* 0x800004090609098a */ /* 0x000ea200081ef110 */
[----:B------:R-:W1:Y:S02]  /*07e0*/  S2R R11, SR_LTMASK ;  /* 0x00000000000b7919 */ /* 0x000e640000003900 */
[----:B-1----:R-:W-:-:S06]  /*07f0*/  LOP3.LUT R11, R11, UR9, RZ, 0xc0, !PT ;  /* 0x000000090b0b7c12 */ /* 0x002fcc000f8ec0ff */
[----:B------:R-:W1:Y:S01]  /*0800*/  POPC R11, R11 ;  /* 0x0000000b000b7309 */ /* 0x000e620000000000 */
[----:B--2---:R-:W1:Y:S02]  /*0810*/  SHFL.IDX PT, R8, R9, R10, 0x1f ;  /* 0x00001f0a09087589 */ /* 0x004e6400000e0000 */
[----:B-1----:R-:W-:-:S07]  /*0820*/  IMAD R8, R11, UR8, R8 ;  /* 0x000000080b087c24 */ /* 0x002fce000f8e0208 */
.L_x_12:
[----:B------:R-:W2:Y:S04]  /*0830*/  LD.E.STRONG.GPU R9, desc[UR16][R6.64+0x4] ;  /* 0x0000041006097980 */ /* 0x000ea8000c10f900 */
[----:B--2---:R-:W-:Y:S01]  /*0840*/  CCTL.IVALL ;  /* 0x00000000ff00798f */ /* 0x004fe20002000000 */
[----:B------:R-:W-:Y:S05]  /*0850*/  YIELD ;  /* 0x0000000000007946 */ /* 0x000fea0003800000 */
[----:B------:R-:W-:-:S04]  /*0860*/  LOP3.LUT R9, R9, R8, RZ, 0x3c, !PT ;  /* 0x0000000809097212 */ /* 0x000fc800078e3cff */
[----:B------:R-:W-:-:S13]  /*0870*/  ISETP.GT.AND P0, PT, R9, -0x1, PT ;  /* 0xffffffff0900780c */ /* 0x000fda0003f04270 */
[----:B------:R-:W-:Y:S05]  /*0880*/  @P0 BRA `(.L_x_12) ;  /* 0xfffffffc00e80947 */ /* 0x000fea000383ffff */
.L_x_11:
[----:B------:R-:W-:Y:S05]  /*0890*/  BSYNC B0 ;  /* 0x0000000000007941 */ /* 0x000fea0003800000 */
.L_x_10:
[----:B------:R-:W-:-:S03]  /*08a0*/  UMOV UR9, 0xffffffff ;  /* 0xffffffff00097882 */ /* 0x000fc60000000000 */
[----:B------:R-:W-:Y:S05]  /*08b0*/  BRA.DIV UR9, `(.L_x_13) ;  /* 0x00000002095c7947 */ /* 0x000fea000b800000 */
[----:B------:R-:W-:Y:S06]  /*08c0*/  BAR.SYNC.DEFER_BLOCKING 0x0 ;  /* 0x0000000000007b1d */ /* 0x000fec0000010000 */
.L_x_20:
[----:B------:R-:W1:Y:S01]  /*08d0*/  LDCU UR9, c[0x0][0x398] ;  /* 0x00007300ff0977ac */ /* 0x000e620008000800 */
[----:B------:R-:W-:Y:S01]  /*08e0*/  MOV R6, R2 ;  /* 0x0000000200067202 */ /* 0x000fe20000000f00 */
[----:B------:R-:W-:Y:S01]  /*08f0*/  IMAD.MOV.U32 R7, RZ, RZ, R3 ;  /* 0x000000ffff077224 */ /* 0x000fe200078e0003 */
[----:B------:R-:W-:Y:S01]  /*0900*/  MOV R3, R5 ;  /* 0x0000000500037202 */ /* 0x000fe20000000f00 */
[----:B------:R-:W-:Y:S01]  /*0910*/  IMAD.MOV.U32 R2, RZ, RZ, R4 ;  /* 0x000000ffff027224 */ /* 0x000fe200078e0004 */
[C---:B-1----:R-:W-:Y:S01]  /*0920*/  ISETP.NE.AND P0, PT, R0.reuse, UR9, PT ;  /* 0x0000000900007c0c */ /* 0x042fe2000bf05270 */
[----:B------:R-:W-:-:S12]  /*0930*/  VIADD R0, R0, 0x1 ;  /* 0x0000000100007836 */ /* 0x000fd80000000000 */
[----:B------:R-:W-:Y:S05]  /*0940*/  @P0 BRA `(.L_x_14) ;  /* 0xfffffff8006c0947 */ /* 0x000fea000383ffff */
[----:B------:R-:W-:Y:S05]  /*0950*/  EXIT ;  /* 0x000000000000794d */ /* 0x000fea0003800000 */
.L_x_8:
[----:B------:R-:W-:Y:S05]  /*0960*/  BPT.TRAP 0x1 ;  /* 0x000000040000795c */ /* 0x000fea0000300000 */
.L_x_9:
[----:B------:R-:W-:Y:S01]  /*0970*/  HFMA2 R8, -RZ, RZ, 0, 0 ;  /* 0x00000000ff087431 */ /* 0x000fe200000001ff */
[----:B------:R-:W-:Y:S01]  /*0980*/  BSSY B0, `(.L_x_15) ;  /* 0x0000009000007945 */ /* 0x000fe20003800000 */
[----:B------:R-:W-:Y:S02]  /*0990*/  IMAD.MOV.U32 R7, RZ, RZ, 0x0 ;  /* 0x00000000ff077424 */ /* 0x000fe400078e00ff */
[----:B------:R-:W-:-:S07]  /*09a0*/  IMAD.MOV.U32 R6, RZ, RZ, -0x1 ;  /* 0xffffffffff067424 */ /* 0x000fce00078e00ff */
[----:B0-----:R-:W-:Y:S05]  /*09b0*/  WARPSYNC.COLLECTIVE.ALL `(.L_x_16) ;  /* 0x0000000000147948 */ /* 0x001fea0003c00000 */
[----:B------:R-:W-:-:S04]  /*09c0*/  SHF.L.U32 R8, R8, 0x10, RZ ;  /* 0x0000001008087819 */ /* 0x000fc800000006ff */
[----:B------:R-:W-:-:S05]  /*09d0*/  LOP3.LUT R8, R8, 0xf, R7, 0xf8, !PT ;  /* 0x0000000f08087812 */ /* 0x000fca00078ef807 */
[----:B------:R1:W-:Y:S02]  /*09e0*/  BAR.SYNC.DEFER_BLOCKING R8, R8 ;  /* 0x000000080000731d */ /* 0x0003e40000010000 */
[----:B-1----:R-:W-:-:S04]  /*09f0*/  SHF.R.U32 R8, R8, 0x10, RZ ;  /* 0x0000001008087819 */ /* 0x002fc800000016ff */
[----:B0-----:R-:W-:Y:S05]  /*0a00*/  ENDCOLLECTIVE ;  /* 0x000000000000791b */ /* 0x001fea0003800000 */
.L_x_16:
[----:B------:R-:W-:Y:S05]  /*0a10*/  BSYNC B0 ;  /* 0x0000000000007941 */ /* 0x000fea0003800000 */
.L_x_15:
[----:B------:R-:W-:Y:S05]  /*0a20*/  BRA `(.L_x_17) ;  /* 0xfffffffc00347947 */ /* 0x000fea000383ffff */
.L_x_13:
[----:B------:R-:W-:Y:S01]  /*0a30*/  BSSY B0, `(.L_x_18) ;  /* 0x000000a000007945 */ /* 0x000fe20003800000 */
[----:B------:R-:W-:Y:S01]  /*0a40*/  MOV R7, 0x0 ;  /* 0x0000000000077802 */ /* 0x000fe20000000f00 */
[----:B------:R-:W-:Y:S01]  /*0a50*/  IMAD.MOV.U32 R8, RZ, RZ, 0x0 ;  /* 0x00000000ff087424 */ /* 0x000fe200078e00ff */
[----:B------:R-:W-:-:S07]  /*0a60*/  MOV R6, 0xffffffff ;  /* 0xffffffff00067802 */ /* 0x000fce0000000f00 */
[----:B0-----:R-:W-:Y:S05]  /*0a70*/  WARPSYNC.COLLECTIVE.ALL `(.L_x_19) ;  /* 0x0000000000147948 */ /* 0x001fea0003c00000 */
[----:B------:R-:W-:-:S04]  /*0a80*/  SHF.L.U32 R8, R8, 0x10, RZ ;  /* 0x0000001008087819 */ /* 0x000fc800000006ff */
[----:B------:R-:W-:-:S05]  /*0a90*/  LOP3.LUT R8, R8, 0xf, R7, 0xf8, !PT ;  /* 0x0000000f08087812 */ /* 0x000fca00078ef807 */
[----:B------:R1:W-:Y:S02]  /*0aa0*/  BAR.SYNC.DEFER_BLOCKING R8, R8 ;  /* 0x000000080000731d */ /* 0x0003e40000010000 */
[----:B-1----:R-:W-:-:S04]  /*0ab0*/  SHF.R.U32 R8, R8, 0x10, RZ ;  /* 0x0000001008087819 */ /* 0x002fc800000016ff */
[----:B0-----:R-:W-:Y:S05]  /*0ac0*/  ENDCOLLECTIVE ;  /* 0x000000000000791b */ /* 0x001fea0003800000 */
.L_x_19:
[----:B------:R-:W-:Y:S05]  /*0ad0*/  BSYNC B0 ;  /* 0x0000000000007941 */ /* 0x000fea0003800000 */
.L_x_18:
[----:B------:R-:W-:Y:S05]  /*0ae0*/  BRA `(.L_x_20) ;  /* 0xfffffffc00787947 */ /* 0x000fea000383ffff */
.L_x_21:
[----:B------:R-:W-:-:S00]  /*0af0*/  BRA `(.L_x_21) ;  /* 0xfffffffc00fc7947 */ /* 0x000fc0000383ffff */
[----:B------:R-:W-:-:S00]  /*0b00*/  NOP ;  /* 0x0000000000007918 */ /* 0x000fc00000000000 */
[----:B------:R-:W-:-:S00]  /*0b10*/  NOP ;  /* 0x0000000000007918 */ /* 0x000fc00000000000 */
[----:B------:R-:W-:-:S00]  /*0b20*/  NOP ;  /* 0x0000000000007918 */ /* 0x000fc00000000000 */
[----:B------:R-:W-:-:S00]  /*0b30*/  NOP ;  /* 0x0000000000007918 */ /* 0x000fc00000000000 */
[----:B------:R-:W-:-:S00]  /*0b40*/  NOP ;  /* 0x0000000000007918 */ /* 0x000fc00000000000 */
[----:B------:R-:W-:-:S00]  /*0b50*/  NOP ;  /* 0x0000000000007918 */ /* 0x000fc00000000000 */
[----:B------:R-:W-:-:S00]  /*0b60*/  NOP ;  /* 0x0000000000007918 */ /* 0x000fc00000000000 */
[----:B------:R-:W-:-:S00]  /*0b70*/  NOP ;  /* 0x0000000000007918 */ /* 0x000fc00000000000 */
.L_x_22:


//--------------------- .nv.shared.reserved.0     --------------------------
	.section	.nv.shared.reserved.0,"aw",@nobits
	.weak		__nv_reservedSMEM_offset_0_alias
	.size		__nv_reservedSMEM_offset_0_alias, 0, 64
	.other		__nv_reservedSMEM_offset_0_alias,@"STO_CUDA_RESERVED_SHARED STV_DEFAULT"
__nv_reservedSMEM_offset_0_alias:
	.zero		0
	.zero		64


//--------------------- .nv.constant0._Z13gpu_laplace2dPfS_iii --------------------------
	.section	.nv.constant0._Z13gpu_laplace2dPfS_iii,"a",@progbits
	.sectionflags	@""
	.align	4
.nv.constant0._Z13gpu_laplace2dPfS_iii:
	.zero		924


//--------------------- SYMBOLS --------------------------

	.type		.nv.reservedSmem.offset0,@object
	.size		.nv.reservedSmem.offset0,0x4
